//
// Generated by NVIDIA NVVM Compiler
//
// Compiler Build ID: CL-36424714
// Cuda compilation tools, release 13.0, V13.0.88
// Based on NVVM 20.0.0
//

.version 9.0
.target sm_100
.address_size 64

	// .globl	_Z16increment_kernelPii

.visible .entry _Z16increment_kernelPii(
	.param .u64 .ptr .align 1 _Z16increment_kernelPii_param_0,
	.param .u32 _Z16increment_kernelPii_param_1
)
{
	.reg .b32 	%r<8>;
	.reg .b64 	%rd<5>;

	ld.param.u64 	%rd1, [_Z16increment_kernelPii_param_0];
	ld.param.u32 	%r1, [_Z16increment_kernelPii_param_1];
	cvta.to.global.u64 	%rd2, %rd1;
	mov.u32 	%r2, %ctaid.x;
	mov.u32 	%r3, %ntid.x;
	mov.u32 	%r4, %tid.x;
	mad.lo.s32 	%r5, %r2, %r3, %r4;
	mul.wide.s32 	%rd3, %r5, 4;
	add.s64 	%rd4, %rd2, %rd3;
	ld.global.u32 	%r6, [%rd4];
	add.s32 	%r7, %r6, %r1;
	st.global.u32 	[%rd4], %r7;
	ret;

}


// ===== COMPILED SASS (sm_100) =====

	.target	sm_100

	.elftype	@"ET_EXEC"


//--------------------- .note.nv.tkinfo           --------------------------
	.section	.note.nv.tkinfo,"",@"SHT_NOTE"
	.sectionflags	@"SHF_NOTE_NV_TKINFO"
	.tkinfo
        /*0018*/ 	.word	0x00000002
        /*0030*/ 	.string	""
        /*0030*/ 	.string	"ptxas"
        /*0030*/ 	.string	"Cuda compilation tools, release 13.0, V13.0.88"
        /*0030*/ 	.string	"Build cuda_13.0.r13.0/compiler.36424714_0"
        /*0030*/ 	.string	"-arch sm_100 -m 64 "



//--------------------- .note.nv.cuinfo           --------------------------
	.section	.note.nv.cuinfo,"",@"SHT_NOTE"
	.sectionflags	@"SHF_NOTE_NV_CUINFO"
        /*0018*/ 	.short	0x0002
        /*001a*/ 	.short	0x0064
        /*001c*/ 	.short	0x0082
	.zero		2


//--------------------- .nv.info                  --------------------------
	.section	.nv.info,"",@"SHT_CUDA_INFO"
	.align	4


	//----- nvinfo : EIATTR_REGCOUNT
	.align		4
        /*0000*/ 	.byte	0x04, 0x2f
        /*0002*/ 	.short	(.L_1 - .L_0)
	.align		4
.L_0:
        /*0004*/ 	.word	index@(_Z16increment_kernelPii)
        /*0008*/ 	.word	0x00000008


	//----- nvinfo : EIATTR_FRAME_SIZE
	.align		4
.L_1:
        /*000c*/ 	.byte	0x04, 0x11
        /*000e*/ 	.short	(.L_3 - .L_2)
	.align		4
.L_2:
        /*0010*/ 	.word	index@(_Z16increment_kernelPii)
        /*0014*/ 	.word	0x00000000


	//----- nvinfo : EIATTR_MIN_STACK_SIZE
	.align		4
.L_3:
        /*0018*/ 	.byte	0x04, 0x12
        /*001a*/ 	.short	(.L_5 - .L_4)
	.align		4
.L_4:
        /*001c*/ 	.word	index@(_Z16increment_kernelPii)
        /*0020*/ 	.word	0x00000000
.L_5:


//--------------------- .nv.compat                --------------------------
	.section	.nv.compat,"",@"SHT_CUDA_COMPAT_INFO"
	.align	4
        /*0000*/ 	.byte	0x02, 0x09, 0x00, 0x00, 0x02, 0x02, 0x01, 0x00, 0x02, 0x05, 0x05, 0x00, 0x03, 0x07, 0x01, 0x01
        /*0010*/ 	.byte	0x02, 0x03, 0x00, 0x00, 0x02, 0x06, 0x01, 0x00, 0x04, 0x0b, 0x08, 0x00, 0x09, 0x00, 0x00, 0x00
        /*0020*/ 	.byte	0x00, 0x00, 0x00, 0x00


//--------------------- .nv.info._Z16increment_kernelPii --------------------------
	.section	.nv.info._Z16increment_kernelPii,"",@"SHT_CUDA_INFO"
	.sectionflags	@""
	.align	4


	//----- nvinfo : EIATTR_CUDA_API_VERSION
	.align		4
        /*0000*/ 	.byte	0x04, 0x37
        /*0002*/ 	.short	(.L_7 - .L_6)
.L_6:
        /*0004*/ 	.word	0x00000082


	//----- nvinfo : EIATTR_KPARAM_INFO
	.align		4
.L_7:
        /*0008*/ 	.byte	0x04, 0x17
        /*000a*/ 	.short	(.L_9 - .L_8)
.L_8:
        /*000c*/ 	.word	0x00000000
        /*0010*/ 	.short	0x0001
        /*0012*/ 	.short	0x0008
        /*0014*/ 	.byte	0x00, 0xf0, 0x11, 0x00


	//----- nvinfo : EIATTR_KPARAM_INFO
	.align		4
.L_9:
        /*0018*/ 	.byte	0x04, 0x17
        /*001a*/ 	.short	(.L_11 - .L_10)
.L_10:
        /*001c*/ 	.word	0x00000000
        /*0020*/ 	.short	0x0000
        /*0022*/ 	.short	0x0000
        /*0024*/ 	.byte	0x00, 0xf5, 0x21, 0x00


	//----- nvinfo : EIATTR_SPARSE_MMA_MASK
	.align		4
.L_11:
        /*0028*/ 	.byte	0x03, 0x50
        /*002a*/ 	.short	0x0000


	//----- nvinfo : EIATTR_MAXREG_COUNT
	.align		4
        /*002c*/ 	.byte	0x03, 0x1b
        /*002e*/ 	.short	0x00ff


	//----- nvinfo : EIATTR_MERCURY_ISA_VERSION
	.align		4
        /*0030*/ 	.byte	0x03, 0x5f
        /*0032*/ 	.short	0x0101


	//----- nvinfo : EIATTR_VRC_CTA_INIT_COUNT
	.align		4
        /*0034*/ 	.byte	0x02, 0x4a
	.zero		1
	.zero		1


	//----- nvinfo : EIATTR_EXIT_INSTR_OFFSETS
	.align		4
        /*0038*/ 	.byte	0x04, 0x1c
        /*003a*/ 	.short	(.L_13 - .L_12)


	//   ....[0]....
.L_12:
        /*003c*/ 	.word	0x000000c0


	//----- nvinfo : EIATTR_CBANK_PARAM_SIZE
	.align		4
.L_13:
        /*0040*/ 	.byte	0x03, 0x19
        /*0042*/ 	.short	0x000c


	//----- nvinfo : EIATTR_PARAM_CBANK
	.align		4
        /*0044*/ 	.byte	0x04, 0x0a
        /*0046*/ 	.short	(.L_15 - .L_14)
	.align		4
.L_14:
        /*0048*/ 	.word	index@(.nv.constant0._Z16increment_kernelPii)
        /*004c*/ 	.short	0x0380
        /*004e*/ 	.short	0x000c


	//----- nvinfo : EIATTR_SW_WAR
	.align		4
.L_15:
        /*0050*/ 	.byte	0x04, 0x36
        /*0052*/ 	.short	(.L_17 - .L_16)
.L_16:
        /*0054*/ 	.word	0x00000008
.L_17:


//--------------------- .nv.callgraph             --------------------------
	.section	.nv.callgraph,"",@"SHT_CUDA_CALLGRAPH"
	.align	4
	.sectionentsize	8
	.align		4
        /*0000*/ 	.word	0x00000000
	.align		4
        /*0004*/ 	.word	0xffffffff
	.align		4
        /*0008*/ 	.word	0x00000000
	.align		4
        /*000c*/ 	.word	0xfffffffe
	.align		4
        /*0010*/ 	.word	0x00000000
	.align		4
        /*0014*/ 	.word	0xfffffffd
	.align		4
        /*0018*/ 	.word	0x00000000
	.align		4
        /*001c*/ 	.word	0xfffffffc


//--------------------- .text._Z16increment_kernelPii --------------------------
	.section	.text._Z16increment_kernelPii,"ax",@progbits
	.align	128
        .global         _Z16increment_kernelPii
        .type           _Z16increment_kernelPii,@function
        .size           _Z16increment_kernelPii,(.L_x_1 - _Z16increment_kernelPii)
        .other          _Z16increment_kernelPii,@"STO_CUDA_ENTRY STV_DEFAULT"
_Z16increment_kernelPii:
.text._Z16increment_kernelPii:
[----:B------:R-:W-:Y:S01]  /*0000*/  LDC R1, c[0x0][0x37c] ;  /* 0x0000df00ff017b82 */ /* 0x000fe20000000800 */
[----:B------:R-:W0:Y:S07]  /*0010*/  S2R R0, SR_TID.X ;  /* 0x0000000000007919 */ /* 0x000e2e0000002100 */
[----:B------:R-:W0:Y:S01]  /*0020*/  S2UR UR6, SR_CTAID.X ;  /* 0x00000000000679c3 */ /* 0x000e220000002500 */
[----:B------:R-:W1:Y:S07]  /*0030*/  LDCU.64 UR4, c[0x0][0x358] ;  /* 0x00006b00ff0477ac */ /* 0x000e6e0008000a00 */
[----:B------:R-:W0:Y:S08]  /*0040*/  LDC R5, c[0x0][0x360] ;  /* 0x0000d800ff057b82 */ /* 0x000e300000000800 */
[----:B------:R-:W2:Y:S01]  /*0050*/  LDC.64 R2, c[0x0][0x380] ;  /* 0x0000e000ff027b82 */ /* 0x000ea20000000a00 */
[----:B0-----:R-:W-:Y:S01]  /*0060*/  IMAD R5, R5, UR6, R0 ;  /* 0x0000000605057c24 */ /* 0x001fe2000f8e0200 */
[----:B------:R-:W0:Y:S03]  /*0070*/  LDCU UR6, c[0x0][0x388] ;  /* 0x00007100ff0677ac */ /* 0x000e260008000800 */
[----:B--2---:R-:W-:-:S05]  /*0080*/  IMAD.WIDE R2, R5, 0x4, R2 ;  /* 0x0000000405027825 */ /* 0x004fca00078e0202 */
[----:B-1----:R-:W0:Y:S02]  /*0090*/  LDG.E R0, desc[UR4][R2.64] ;  /* 0x0000000402007981 */ /* 0x002e24000c1e1900 */
[----:B0-----:R-:W-:-:S05]  /*00a0*/  IADD3 R5, PT, PT, R0, UR6, RZ ;  /* 0x0000000600057c10 */ /* 0x001fca000fffe0ff */
[----:B------:R-:W-:Y:S01]  /*00b0*/  STG.E desc[UR4][R2.64], R5 ;  /* 0x0000000502007986 */ /* 0x000fe2000c101904 */
[----:B------:R-:W-:Y:S05]  /*00c0*/  EXIT ;  /* 0x000000000000794d */ /* 0x000fea0003800000 */
.L_x_0:
[----:B------:R-:W-:-:S00]  /*00d0*/  BRA `(.L_x_0) ;  /* 0xfffffffc00fc7947 */ /* 0x000fc0000383ffff */
[----:B------:R-:W-:-:S00]  /*00e0*/  NOP ;  /* 0x0000000000007918 */ /* 0x000fc00000000000 */
        /* <DEDUP_REMOVED lines=9> */
.L_x_1:


//--------------------- .nv.shared.reserved.0     --------------------------
	.section	.nv.shared.reserved.0,"aw",@nobits
	.weak		__nv_reservedSMEM_offset_0_alias
	.size		__nv_reservedSMEM_offset_0_alias, 0, 64
	.other		__nv_reservedSMEM_offset_0_alias,@"STO_CUDA_RESERVED_SHARED STV_DEFAULT"
__nv_reservedSMEM_offset_0_alias:
	.zero		0
	.zero		64


//--------------------- .nv.constant0._Z16increment_kernelPii --------------------------
	.section	.nv.constant0._Z16increment_kernelPii,"a",@progbits
	.sectionflags	@""
	.align	4
.nv.constant0._Z16increment_kernelPii:
	.zero		908


//--------------------- SYMBOLS --------------------------

	.type		.nv.reservedSmem.offset0,@object
	.size		.nv.reservedSmem.offset0,0x4
